	.headerflags	@"EF_CUDA_TEXMODE_UNIFIED EF_CUDA_64BIT_ADDRESS EF_CUDA_ACCELERATORS EF_CUDA_SM90 EF_CUDA_VIRTUAL_SM(EF_CUDA_SM90)"
	.elftype	@"ET_EXEC"


//--------------------- .nv.info                  --------------------------
	.section	.nv.info,"",@"SHT_CUDA_INFO"
	.align	4


	//----- nvinfo : EIATTR_REGCOUNT
	.align		4
        /*0000*/ 	.byte	0x04, 0x2f
        /*0002*/ 	.short	(.L_2 - .L_1)
	.align		4
.L_1:
        /*0004*/ 	.word	index@(triton_per_fused__native_batch_norm_legit_convolution_13)
        /*0008*/ 	.word	0x00000018


	//----- nvinfo : EIATTR_MIN_STACK_SIZE
	.align		4
.L_2:
        /*000c*/ 	.byte	0x04, 0x12
        /*000e*/ 	.short	(.L_4 - .L_3)
	.align		4
.L_3:
        /*0010*/ 	.word	index@(triton_per_fused__native_batch_norm_legit_convolution_13)
        /*0014*/ 	.word	0x00000000


	//----- nvinfo : EIATTR_FRAME_SIZE
	.align		4
.L_4:
        /*0018*/ 	.byte	0x04, 0x11
        /*001a*/ 	.short	(.L_6 - .L_5)
	.align		4
.L_5:
        /*001c*/ 	.word	index@(triton_per_fused__native_batch_norm_legit_convolution_13)
        /*0020*/ 	.word	0x00000000


	//----- nvinfo : EIATTR_MIN_STACK_SIZE
	.align		4
.L_6:
        /*0024*/ 	.byte	0x04, 0x12
        /*0026*/ 	.short	(.L_8 - .L_7)
	.align		4
.L_7:
        /*0028*/ 	.word	index@(triton_per_fused__native_batch_norm_legit_convolution_13)
        /*002c*/ 	.word	0x00000000
.L_8:


//--------------------- .nv.info.triton_per_fused__native_batch_norm_legit_convolution_13 --------------------------
	.section	.nv.info.triton_per_fused__native_batch_norm_legit_convolution_13,"",@"SHT_CUDA_INFO"
	.sectionflags	@""
	.align	4


	//----- nvinfo : EIATTR_CUDA_API_VERSION
	.align		4
        /*0000*/ 	.byte	0x04, 0x37
        /*0002*/ 	.short	(.L_10 - .L_9)
.L_9:
        /*0004*/ 	.word	0x0000007c


	//----- nvinfo : EIATTR_KPARAM_INFO
	.align		4
.L_10:
        /*0008*/ 	.byte	0x04, 0x17
        /*000a*/ 	.short	(.L_12 - .L_11)
.L_11:
        /*000c*/ 	.word	0x00000000
        /*0010*/ 	.short	0x0005
        /*0012*/ 	.short	0x0024
        /*0014*/ 	.byte	0x00, 0xf0, 0x11, 0x00


	//----- nvinfo : EIATTR_KPARAM_INFO
	.align		4
.L_12:
        /*0018*/ 	.byte	0x04, 0x17
        /*001a*/ 	.short	(.L_14 - .L_13)
.L_13:
        /*001c*/ 	.word	0x00000000
        /*0020*/ 	.short	0x0004
        /*0022*/ 	.short	0x0020
        /*0024*/ 	.byte	0x00, 0xf0, 0x11, 0x00


	//----- nvinfo : EIATTR_KPARAM_INFO
	.align		4
.L_14:
        /*0028*/ 	.byte	0x04, 0x17
        /*002a*/ 	.short	(.L_16 - .L_15)
.L_15:
        /*002c*/ 	.word	0x00000000
        /*0030*/ 	.short	0x0003
        /*0032*/ 	.short	0x0018
        /*0034*/ 	.byte	0x00, 0xf4, 0x21, 0x00


	//----- nvinfo : EIATTR_KPARAM_INFO
	.align		4
.L_16:
        /*0038*/ 	.byte	0x04, 0x17
        /*003a*/ 	.short	(.L_18 - .L_17)
.L_17:
        /*003c*/ 	.word	0x00000000
        /*0040*/ 	.short	0x0002
        /*0042*/ 	.short	0x0010
        /*0044*/ 	.byte	0x00, 0xf4, 0x21, 0x00


	//----- nvinfo : EIATTR_KPARAM_INFO
	.align		4
.L_18:
        /*0048*/ 	.byte	0x04, 0x17
        /*004a*/ 	.short	(.L_20 - .L_19)
.L_19:
        /*004c*/ 	.word	0x00000000
        /*0050*/ 	.short	0x0001
        /*0052*/ 	.short	0x0008
        /*0054*/ 	.byte	0x00, 0xf4, 0x21, 0x00


	//----- nvinfo : EIATTR_KPARAM_INFO
	.align		4
.L_20:
        /*0058*/ 	.byte	0x04, 0x17
        /*005a*/ 	.short	(.L_22 - .L_21)
.L_21:
        /*005c*/ 	.word	0x00000000
        /*0060*/ 	.short	0x0000
        /*0062*/ 	.short	0x0000
        /*0064*/ 	.byte	0x00, 0xf4, 0x21, 0x00


	//----- nvinfo : EIATTR_SPARSE_MMA_MASK
	.align		4
.L_22:
        /*0068*/ 	.byte	0x03, 0x50
        /*006a*/ 	.short	0x0000


	//----- nvinfo : EIATTR_MAXREG_COUNT
	.align		4
        /*006c*/ 	.byte	0x03, 0x1b
        /*006e*/ 	.short	0x00ff


	//----- nvinfo : EIATTR_COOP_GROUP_MASK_REGIDS
	.align		4
        /*0070*/ 	.byte	0x04, 0x29
        /*0072*/ 	.short	(.L_24 - .L_23)


	//   ....[0]....
.L_23:
        /*0074*/ 	.word	0xffffffff


	//   ....[1]....
        /*0078*/ 	.word	0xffffffff


	//   ....[2]....
        /*007c*/ 	.word	0xffffffff


	//   ....[3]....
        /*0080*/ 	.word	0xffffffff


	//   ....[4]....
        /*0084*/ 	.word	0xffffffff


	//   ....[5]....
        /*0088*/ 	.word	0xffffffff


	//   ....[6]....
        /*008c*/ 	.word	0xffffffff


	//   ....[7]....
        /*0090*/ 	.word	0xffffffff


	//   ....[8]....
        /*0094*/ 	.word	0xffffffff


	//   ....[9]....
        /*0098*/ 	.word	0xffffffff


	//   ....[10]....
        /*009c*/ 	.word	0xffffffff


	//   ....[11]....
        /*00a0*/ 	.word	0xffffffff


	//----- nvinfo : EIATTR_COOP_GROUP_INSTR_OFFSETS
	.align		4
.L_24:
        /*00a4*/ 	.byte	0x04, 0x28
        /*00a6*/ 	.short	(.L_26 - .L_25)


	//   ....[0]....
.L_25:
        /*00a8*/ 	.word	0x000001d0


	//   ....[1]....
        /*00ac*/ 	.word	0x000001f0


	//   ....[2]....
        /*00b0*/ 	.word	0x00000210


	//   ....[3]....
        /*00b4*/ 	.word	0x00000230


	//   ....[4]....
        /*00b8*/ 	.word	0x00000250


	//   ....[5]....
        /*00bc*/ 	.word	0x000002f0


	//   ....[6]....
        /*00c0*/ 	.word	0x000003e0


	//   ....[7]....
        /*00c4*/ 	.word	0x00000400


	//   ....[8]....
        /*00c8*/ 	.word	0x00000420


	//   ....[9]....
        /*00cc*/ 	.word	0x00000440


	//   ....[10]....
        /*00d0*/ 	.word	0x00000480


	//   ....[11]....
        /*00d4*/ 	.word	0x000004f0


	//----- nvinfo : EIATTR_EXIT_INSTR_OFFSETS
	.align		4
.L_26:
        /*00d8*/ 	.byte	0x04, 0x1c
        /*00da*/ 	.short	(.L_28 - .L_27)


	//   ....[0]....
.L_27:
        /*00dc*/ 	.word	0x000005d0


	//   ....[1]....
        /*00e0*/ 	.word	0x000005f0


	//----- nvinfo : EIATTR_REQNTID
	.align		4
.L_28:
        /*00e4*/ 	.byte	0x04, 0x10
        /*00e6*/ 	.short	(.L_30 - .L_29)
.L_29:
        /*00e8*/ 	.word	0x00000040
        /*00ec*/ 	.word	0x00000001
        /*00f0*/ 	.word	0x00000001


	//----- nvinfo : EIATTR_CBANK_PARAM_SIZE
	.align		4
.L_30:
        /*00f4*/ 	.byte	0x03, 0x19
        /*00f6*/ 	.short	0x0028


	//----- nvinfo : EIATTR_PARAM_CBANK
	.align		4
        /*00f8*/ 	.byte	0x04, 0x0a
        /*00fa*/ 	.short	(.L_32 - .L_31)
	.align		4
.L_31:
        /*00fc*/ 	.word	index@(.nv.constant0.triton_per_fused__native_batch_norm_legit_convolution_13)
        /*0100*/ 	.short	0x0210
        /*0102*/ 	.short	0x0028


	//----- nvinfo : EIATTR_SW_WAR
	.align		4
.L_32:
        /*0104*/ 	.byte	0x04, 0x36
        /*0106*/ 	.short	(.L_34 - .L_33)
.L_33:
        /*0108*/ 	.word	0x00000008
.L_34:


//--------------------- .nv.callgraph             --------------------------
	.section	.nv.callgraph,"",@"SHT_CUDA_CALLGRAPH"
	.align	4
	.sectionentsize	8
	.align		4
        /*0000*/ 	.word	0x00000000
	.align		4
        /*0004*/ 	.word	0xffffffff
	.align		4
        /*0008*/ 	.word	0x00000000
	.align		4
        /*000c*/ 	.word	0xfffffffe
	.align		4
        /*0010*/ 	.word	0x00000000
	.align		4
        /*0014*/ 	.word	0xfffffffd
	.align		4
        /*0018*/ 	.word	0x00000000
	.align		4
        /*001c*/ 	.word	0xfffffffc


//--------------------- .nv.constant4             --------------------------
	.section	.nv.constant4,"a",@progbits
	.align	8
	.align		8
.nv.constant4:
        /*0000*/ 	.dword	_$_str


//--------------------- .text.triton_per_fused__native_batch_norm_legit_convolution_13 --------------------------
	.section	.text.triton_per_fused__native_batch_norm_legit_convolution_13,"ax",@progbits
	.sectionflags	@"SHF_BARRIERS=1"
	.align	128
        .global         triton_per_fused__native_batch_norm_legit_convolution_13
        .type           triton_per_fused__native_batch_norm_legit_convolution_13,@function
        .size           triton_per_fused__native_batch_norm_legit_convolution_13,(.L_x_1 - triton_per_fused__native_batch_norm_legit_convolution_13)
        .other          triton_per_fused__native_batch_norm_legit_convolution_13,@"STO_CUDA_ENTRY STV_DEFAULT"
triton_per_fused__native_batch_norm_legit_convolution_13:
.text.triton_per_fused__native_batch_norm_legit_convolution_13:
[----:B------:R-:W0:Y:S02]  /*0000*/  LDC R1, c[0x0][0x28] ;  /* 0x00000a00ff017b82 */ /* 0x000e240000000800 */
[----:B------:R-:W1:Y:S01]  /*0010*/  S2R R0, SR_CTAID.X ;  /* 0x0000000000007919 */ /* 0x000e620000002500 */
[----:B------:R-:W2:Y:S01]  /*0020*/  LDC.64 R12, c[0x0][0x220] ;  /* 0x00008800ff0c7b82 */ /* 0x000ea20000000a00 */
[----:B------:R-:W-:Y:S01]  /*0030*/  ULDC.64 UR6, c[0x0][0x208] ;  /* 0x0000820000067ab9 */ /* 0x000fe20000000a00 */
[----:B------:R-:W3:Y:S06]  /*0040*/  S2R R18, SR_TID.X ;  /* 0x0000000000127919 */ /* 0x000eec0000002100 */
[----:B------:R-:W4:Y:S01]  /*0050*/  LDC.64 R2, c[0x0][0x210] ;  /* 0x00008400ff027b82 */ /* 0x000f220000000a00 */
[----:B-1----:R-:W-:-:S04]  /*0060*/  SHF.R.S32.HI R5, RZ, 0x1f, R0 ;  /* 0x0000001fff057819 */ /* 0x002fc80000011400 */
[----:B------:R-:W-:Y:S02]  /*0070*/  LEA.HI R4, R5, R0, RZ, 0x7 ;  /* 0x0000000005047211 */ /* 0x000fe400078f38ff */
[----:B---3--:R-:W-:Y:S02]  /*0080*/  SHF.L.U32 R8, R18, 0x2, RZ ;  /* 0x0000000212087819 */ /* 0x008fe400000006ff */
[----:B------:R-:W-:Y:S02]  /*0090*/  LOP3.LUT R7, R4, 0xffffff80, RZ, 0xc0, !PT ;  /* 0xffffff8004077812 */ /* 0x000fe400078ec0ff */
[----:B------:R-:W-:Y:S02]  /*00a0*/  LOP3.LUT R5, R8, 0xfc, RZ, 0xc0, !PT ;  /* 0x000000fc08057812 */ /* 0x000fe400078ec0ff */
[----:B------:R-:W-:Y:S02]  /*00b0*/  IADD3 R7, -R7, R0, RZ ;  /* 0x0000000007077210 */ /* 0x000fe40007ffe1ff */
[----:B------:R-:W-:-:S03]  /*00c0*/  LEA R5, R0, R5, 0x8 ;  /* 0x0000000500057211 */ /* 0x000fc600078e40ff */
[----:B--2---:R-:W-:-:S04]  /*00d0*/  IMAD.WIDE R12, R7, 0x4, R12 ;  /* 0x00000004070c7825 */ /* 0x004fc800078e020c */
[----:B----4-:R-:W-:Y:S02]  /*00e0*/  IMAD.WIDE R2, R5, 0x4, R2 ;  /* 0x0000000405027825 */ /* 0x010fe400078e0202 */
[----:B------:R-:W2:Y:S04]  /*00f0*/  LDG.E.EL R12, desc[UR6][R12.64] ;  /* 0x000000060c0c7981 */ /* 0x000ea8000c2e1900 */
[----:B------:R-:W2:Y:S01]  /*0100*/  LDG.E.128 R4, desc[UR6][R2.64] ;  /* 0x0000000602047981 */ /* 0x000ea2000c1e1d00 */
[----:B------:R-:W1:Y:S01]  /*0110*/  S2UR UR5, SR_CgaCtaId ;  /* 0x00000000000579c3 */ /* 0x000e620000008800 */
[C---:B------:R-:W-:Y:S01]  /*0120*/  LOP3.LUT P1, RZ, R18.reuse, 0x1f, RZ, 0xc0, !PT ;  /* 0x0000001f12ff7812 */ /* 0x040fe2000782c0ff */
[----:B------:R-:W-:Y:S01]  /*0130*/  UMOV UR4, 0x400 ;  /* 0x0000040000047882 */ /* 0x000fe20000000000 */
[----:B------:R-:W-:Y:S01]  /*0140*/  ISETP.GE.AND P2, PT, R18, 0x2, PT ;  /* 0x000000021200780c */ /* 0x000fe20003f46270 */
[----:B-1----:R-:W-:Y:S01]  /*0150*/  UPRMT UR4, UR5, 0x654, UR4 ;  /* 0x0000065405047896 */ /* 0x002fe20008000004 */
[--C-:B--2---:R-:W-:Y:S01]  /*0160*/  FADD R4, R4, R12.reuse ;  /* 0x0000000c04047221 */ /* 0x104fe20000000000 */
[--C-:B------:R-:W-:Y:S01]  /*0170*/  FADD R5, R5, R12.reuse ;  /* 0x0000000c05057221 */ /* 0x100fe20000000000 */
[----:B------:R-:W-:-:S03]  /*0180*/  FADD R6, R6, R12 ;  /* 0x0000000c06067221 */ /* 0x000fc60000000000 */
[----:B------:R-:W-:Y:S01]  /*0190*/  FADD R11, R4, R5 ;  /* 0x00000005040b7221 */ /* 0x000fe20000000000 */
[----:B------:R-:W-:-:S03]  /*01a0*/  FADD R7, R7, R12 ;  /* 0x0000000c07077221 */ /* 0x000fc60000000000 */
[----:B------:R-:W-:-:S04]  /*01b0*/  FADD R14, R6, R11 ;  /* 0x0000000b060e7221 */ /* 0x000fc80000000000 */
[----:B------:R-:W-:-:S05]  /*01c0*/  FADD R14, R7, R14 ;  /* 0x0000000e070e7221 */ /* 0x000fca0000000000 */
[----:B------:R-:W1:Y:S02]  /*01d0*/  SHFL.BFLY PT, R11, R14, 0x10, 0x1f ;  /* 0x0e001f000e0b7f89 */ /* 0x000e6400000e0000 */
[----:B-1----:R-:W-:-:S05]  /*01e0*/  FADD R11, R14, R11 ;  /* 0x0000000b0e0b7221 */ /* 0x002fca0000000000 */
[----:B------:R-:W1:Y:S02]  /*01f0*/  SHFL.BFLY PT, R16, R11, 0x8, 0x1f ;  /* 0x0d001f000b107f89 */ /* 0x000e6400000e0000 */
[----:B-1----:R-:W-:-:S05]  /*0200*/  FADD R16, R11, R16 ;  /* 0x000000100b107221 */ /* 0x002fca0000000000 */
[----:B------:R-:W1:Y:S02]  /*0210*/  SHFL.BFLY PT, R13, R16, 0x4, 0x1f ;  /* 0x0c801f00100d7f89 */ /* 0x000e6400000e0000 */
[----:B-1----:R-:W-:-:S05]  /*0220*/  FADD R13, R16, R13 ;  /* 0x0000000d100d7221 */ /* 0x002fca0000000000 */
[----:B------:R-:W1:Y:S02]  /*0230*/  SHFL.BFLY PT, R12, R13, 0x2, 0x1f ;  /* 0x0c401f000d0c7f89 */ /* 0x000e6400000e0000 */
[----:B-1----:R-:W-:-:S05]  /*0240*/  FADD R15, R13, R12 ;  /* 0x0000000c0d0f7221 */ /* 0x002fca0000000000 */
[----:B------:R-:W1:Y:S01]  /*0250*/  SHFL.BFLY PT, R12, R15, 0x1, 0x1f ;  /* 0x0c201f000f0c7f89 */ /* 0x000e6200000e0000 */
[----:B------:R-:W-:Y:S01]  /*0260*/  SHF.R.U32.HI R14, RZ, 0x3, R18 ;  /* 0x00000003ff0e7819 */ /* 0x000fe20000011612 */
[----:B-1----:R-:W-:-:S03]  /*0270*/  FADD R11, R15, R12 ;  /* 0x0000000c0f0b7221 */ /* 0x002fc60000000000 */
[----:B------:R-:W-:-:S05]  /*0280*/  LOP3.LUT R12, R14, 0x4, RZ, 0xc0, !PT ;  /* 0x000000040e0c7812 */ /* 0x000fca00078ec0ff */
[----:B------:R-:W-:Y:S01]  /*0290*/  @!P1 STS [R12+UR4], R11 ;  /* 0x0000000b0c009988 */ /* 0x000fe20008000804 */
[----:B------:R-:W-:Y:S06]  /*02a0*/  BAR.SYNC.DEFER_BLOCKING 0x0 ;  /* 0x0000000000007b1d */ /* 0x000fec0000010000 */
[----:B------:R-:W1:Y:S01]  /*02b0*/  @!P2 LDS R10, [R8+UR4] ;  /* 0x00000004080aa984 */ /* 0x000e620008000800 */
[----:B------:R-:W-:-:S04]  /*02c0*/  LOP3.LUT R14, R18, 0x1, RZ, 0xc0, !PT ;  /* 0x00000001120e7812 */ /* 0x000fc800078ec0ff */
[----:B------:R-:W-:-:S04]  /*02d0*/  ISETP.NE.U32.AND P0, PT, R14, 0x1, PT ;  /* 0x000000010e00780c */ /* 0x000fc80003f05070 */
[----:B------:R-:W-:Y:S01]  /*02e0*/  ISETP.LT.AND P0, PT, R18, 0x2, P0 ;  /* 0x000000021200780c */ /* 0x000fe20000701270 */
[----:B-1----:R-:W1:Y:S02]  /*02f0*/  SHFL.BFLY PT, R13, R10, 0x1, 0x1f ;  /* 0x0c201f000a0d7f89 */ /* 0x002e6400000e0000 */
[----:B-1----:R-:W-:-:S10]  /*0300*/  FADD R13, R10, R13 ;  /* 0x0000000d0a0d7221 */ /* 0x002fd40000000000 */
[----:B------:R-:W-:Y:S01]  /*0310*/  @P0 STS [R8+UR4], R13 ;  /* 0x0000000d08000988 */ /* 0x000fe20008000804 */
[----:B------:R-:W-:Y:S06]  /*0320*/  BAR.SYNC.DEFER_BLOCKING 0x0 ;  /* 0x0000000000007b1d */ /* 0x000fec0000010000 */
[----:B------:R-:W1:Y:S02]  /*0330*/  LDS R14, [UR4] ;  /* 0x00000004ff0e7984 */ /* 0x000e640008000800 */
[----:B-1----:R-:W-:-:S04]  /*0340*/  FADD R11, RZ, R14 ;  /* 0x0000000eff0b7221 */ /* 0x002fc80000000000 */
[----:B------:R-:W-:-:S04]  /*0350*/  FMUL R11, R11, 0.00390625 ;  /* 0x3b8000000b0b7820 */ /* 0x000fc80000400000 */
[--C-:B------:R-:W-:Y:S01]  /*0360*/  FADD R14, R5, -R11.reuse ;  /* 0x8000000b050e7221 */ /* 0x100fe20000000000 */
[----:B------:R-:W-:-:S03]  /*0370*/  FADD R10, R4, -R11 ;  /* 0x8000000b040a7221 */ /* 0x000fc60000000000 */
[----:B------:R-:W-:Y:S01]  /*0380*/  FMUL R15, R14, R14 ;  /* 0x0000000e0e0f7220 */ /* 0x000fe20000400000 */
[----:B------:R-:W-:-:S03]  /*0390*/  FADD R14, R6, -R11 ;  /* 0x8000000b060e7221 */ /* 0x000fc60000000000 */
[----:B------:R-:W-:Y:S01]  /*03a0*/  FFMA R15, R10, R10, R15 ;  /* 0x0000000a0a0f7223 */ /* 0x000fe2000000000f */
[----:B------:R-:W-:-:S03]  /*03b0*/  FADD R10, R7, -R11 ;  /* 0x8000000b070a7221 */ /* 0x000fc60000000000 */
[----:B------:R-:W-:-:S04]  /*03c0*/  FFMA R15, R14, R14, R15 ;  /* 0x0000000e0e0f7223 */ /* 0x000fc8000000000f */
[----:B------:R-:W-:-:S05]  /*03d0*/  FFMA R15, R10, R10, R15 ;  /* 0x0000000a0a0f7223 */ /* 0x000fca000000000f */
[----:B------:R-:W1:Y:S02]  /*03e0*/  SHFL.BFLY PT, R10, R15, 0x10, 0x1f ;  /* 0x0e001f000f0a7f89 */ /* 0x000e6400000e0000 */
[----:B-1----:R-:W-:-:S05]  /*03f0*/  FADD R10, R15, R10 ;  /* 0x0000000a0f0a7221 */ /* 0x002fca0000000000 */
[----:B------:R-:W1:Y:S02]  /*0400*/  SHFL.BFLY PT, R13, R10, 0x8, 0x1f ;  /* 0x0d001f000a0d7f89 */ /* 0x000e6400000e0000 */
[----:B-1----:R-:W-:-:S05]  /*0410*/  FADD R13, R10, R13 ;  /* 0x0000000d0a0d7221 */ /* 0x002fca0000000000 */
[----:B------:R-:W1:Y:S02]  /*0420*/  SHFL.BFLY PT, R14, R13, 0x4, 0x1f ;  /* 0x0c801f000d0e7f89 */ /* 0x000e6400000e0000 */
[----:B-1----:R-:W-:-:S05]  /*0430*/  FADD R14, R13, R14 ;  /* 0x0000000e0d0e7221 */ /* 0x002fca0000000000 */
[----:B------:R-:W1:Y:S02]  /*0440*/  SHFL.BFLY PT, R17, R14, 0x2, 0x1f ;  /* 0x0c401f000e117f89 */ /* 0x000e6400000e0000 */
[----:B-1----:R-:W-:Y:S01]  /*0450*/  FADD R17, R14, R17 ;  /* 0x000000110e117221 */ /* 0x002fe20000000000 */
[----:B------:R-:W-:Y:S01]  /*0460*/  HFMA2.MMA R13, -RZ, RZ, 0.9375, 0 ;  /* 0x3b800000ff0d7435 */ /* 0x000fe200000001ff */
[----:B------:R-:W1:Y:S03]  /*0470*/  LDC.64 R14, c[0x0][0x218] ;  /* 0x00008600ff0e7b82 */ /* 0x000e660000000a00 */
[----:B------:R-:W2:Y:S02]  /*0480*/  SHFL.BFLY PT, R16, R17, 0x1, 0x1f ;  /* 0x0c201f0011107f89 */ /* 0x000ea400000e0000 */
[----:B--2---:R-:W-:-:S03]  /*0490*/  FADD R19, R17, R16 ;  /* 0x0000001011137221 */ /* 0x004fc60000000000 */
[----:B------:R-:W-:Y:S08]  /*04a0*/  BAR.SYNC.DEFER_BLOCKING 0x0 ;  /* 0x0000000000007b1d */ /* 0x000ff00000010000 */
[----:B------:R-:W2:Y:S01]  /*04b0*/  LDC.64 R16, c[0x0][0x228] ;  /* 0x00008a00ff107b82 */ /* 0x000ea20000000a00 */
[----:B------:R-:W-:Y:S07]  /*04c0*/  @!P1 STS [R12+UR4], R19 ;  /* 0x000000130c009988 */ /* 0x000fee0008000804 */
[----:B------:R-:W-:Y:S06]  /*04d0*/  BAR.SYNC.DEFER_BLOCKING 0x0 ;  /* 0x0000000000007b1d */ /* 0x000fec0000010000 */
[----:B------:R-:W3:Y:S04]  /*04e0*/  @!P2 LDS R9, [R8+UR4] ;  /* 0x000000040809a984 */ /* 0x000ee80008000800 */
[----:B---3--:R-:W3:Y:S02]  /*04f0*/  SHFL.BFLY PT, R10, R9, 0x1, 0x1f ;  /* 0x0c201f00090a7f89 */ /* 0x008ee400000e0000 */
[----:B---3--:R-:W-:-:S05]  /*0500*/  FADD R21, R9, R10 ;  /* 0x0000000a09157221 */ /* 0x008fca0000000000 */
[----:B------:R2:W-:Y:S01]  /*0510*/  @P0 STS [R8+UR4], R21 ;  /* 0x0000001508000988 */ /* 0x0005e20008000804 */
[----:B------:R-:W-:Y:S06]  /*0520*/  BAR.SYNC.DEFER_BLOCKING 0x0 ;  /* 0x0000000000007b1d */ /* 0x000fec0000010000 */
[----:B------:R-:W3:Y:S04]  /*0530*/  LDS R10, [UR4] ;  /* 0x00000004ff0a7984 */ /* 0x000ee80008000800 */
[----:B------:R4:W-:Y:S01]  /*0540*/  STG.E.128 desc[UR6][R2.64], R4 ;  /* 0x0000000402007986 */ /* 0x0009e2000c101d06 */
[----:B------:R-:W-:Y:S01]  /*0550*/  BAR.SYNC.DEFER_BLOCKING 0x0 ;  /* 0x0000000000007b1d */ /* 0x000fe20000010000 */
[----:B------:R-:W-:Y:S01]  /*0560*/  LOP3.LUT P0, RZ, R18, 0x3f, RZ, 0xc0, !PT ;  /* 0x0000003f12ff7812 */ /* 0x000fe2000780c0ff */
[----:B--2---:R-:W-:-:S04]  /*0570*/  IMAD.WIDE R8, R0, 0x4, R16 ;  /* 0x0000000400087825 */ /* 0x004fc800078e0210 */
[----:B---3--:R-:W-:-:S04]  /*0580*/  FADD R10, RZ, R10 ;  /* 0x0000000aff0a7221 */ /* 0x008fc80000000000 */
[----:B------:R-:W-:-:S04]  /*0590*/  FFMA R10, R10, R13, 9.9999997473787516356e-06 ;  /* 0x3727c5ac0a0a7423 */ /* 0x000fc8000000000d */
[----:B------:R-:W2:Y:S01]  /*05a0*/  MUFU.RSQ R19, R10 ;  /* 0x0000000a00137308 */ /* 0x000ea20000001400 */
[----:B-1----:R-:W-:-:S05]  /*05b0*/  IMAD.WIDE R12, R0, 0x4, R14 ;  /* 0x00000004000c7825 */ /* 0x002fca00078e020e */
[----:B--2---:R4:W-:Y:S01]  /*05c0*/  @!P0 STG.E desc[UR6][R12.64], R19 ;  /* 0x000000130c008986 */ /* 0x0049e2000c101906 */
[----:B------:R-:W-:Y:S05]  /*05d0*/  @P0 EXIT ;  /* 0x000000000000094d */ /* 0x000fea0003800000 */
[----:B------:R-:W-:Y:S01]  /*05e0*/  STG.E desc[UR6][R8.64], R11 ;  /* 0x0000000b08007986 */ /* 0x000fe2000c101906 */
[----:B------:R-:W-:Y:S05]  /*05f0*/  EXIT ;  /* 0x000000000000794d */ /* 0x000fea0003800000 */
.L_x_0:
[----:B------:R-:W-:-:S00]  /*0600*/  BRA `(.L_x_0) ;  /* 0xfffffffc00fc7947 */ /* 0x000fc0000383ffff */
[----:B------:R-:W-:-:S00]  /*0610*/  NOP ;  /* 0x0000000000007918 */ /* 0x000fc00000000000 */
        /* <DEDUP_REMOVED lines=14> */
.L_x_1:


//--------------------- .nv.global.init           --------------------------
	.section	.nv.global.init,"aw",@progbits
.nv.global.init:
	.type		_$_str,@object
	.size		_$_str,(.L_0 - _$_str)
_$_str:
        /*0000*/ 	.byte	0x5f, 0x5f, 0x43, 0x55, 0x44, 0x41, 0x5f, 0x46, 0x54, 0x5a, 0x00
.L_0:


//--------------------- .nv.shared.triton_per_fused__native_batch_norm_legit_convolution_13 --------------------------
	.section	.nv.shared.triton_per_fused__native_batch_norm_legit_convolution_13,"aw",@nobits
	.sectionflags	@""
	.align	16
	.zero		1024


//--------------------- .nv.constant0.triton_per_fused__native_batch_norm_legit_convolution_13 --------------------------
	.section	.nv.constant0.triton_per_fused__native_batch_norm_legit_convolution_13,"a",@progbits
	.sectionflags	@""
	.align	4
.nv.constant0.triton_per_fused__native_batch_norm_legit_convolution_13:
	.zero		568
